//
// Generated by NVIDIA NVVM Compiler
//
// Compiler Build ID: CL-36424714
// Cuda compilation tools, release 13.0, V13.0.88
// Based on NVVM 20.0.0
//

.version 9.0
.target sm_100
.address_size 64

	// .globl	_Z10add_kernelPiS_S_

.visible .entry _Z10add_kernelPiS_S_(
	.param .u64 .ptr .align 1 _Z10add_kernelPiS_S__param_0,
	.param .u64 .ptr .align 1 _Z10add_kernelPiS_S__param_1,
	.param .u64 .ptr .align 1 _Z10add_kernelPiS_S__param_2
)
{
	.reg .b32 	%r<4>;
	.reg .b64 	%rd<7>;

	ld.param.u64 	%rd1, [_Z10add_kernelPiS_S__param_0];
	ld.param.u64 	%rd2, [_Z10add_kernelPiS_S__param_1];
	ld.param.u64 	%rd3, [_Z10add_kernelPiS_S__param_2];
	cvta.to.global.u64 	%rd4, %rd3;
	cvta.to.global.u64 	%rd5, %rd2;
	cvta.to.global.u64 	%rd6, %rd1;
	ld.global.u32 	%r1, [%rd6];
	ld.global.u32 	%r2, [%rd5];
	add.s32 	%r3, %r2, %r1;
	st.global.u32 	[%rd4], %r3;
	ret;

}
	// .globl	_Z11vadd_kernelPiS_S_i
.visible .entry _Z11vadd_kernelPiS_S_i(
	.param .u64 .ptr .align 1 _Z11vadd_kernelPiS_S_i_param_0,
	.param .u64 .ptr .align 1 _Z11vadd_kernelPiS_S_i_param_1,
	.param .u64 .ptr .align 1 _Z11vadd_kernelPiS_S_i_param_2,
	.param .u32 _Z11vadd_kernelPiS_S_i_param_3
)
{
	.reg .pred 	%p<2>;
	.reg .b32 	%r<9>;
	.reg .b64 	%rd<11>;

	ld.param.u64 	%rd1, [_Z11vadd_kernelPiS_S_i_param_0];
	ld.param.u64 	%rd2, [_Z11vadd_kernelPiS_S_i_param_1];
	ld.param.u64 	%rd3, [_Z11vadd_kernelPiS_S_i_param_2];
	ld.param.u32 	%r2, [_Z11vadd_kernelPiS_S_i_param_3];
	mov.u32 	%r3, %ctaid.x;
	mov.u32 	%r4, %ntid.x;
	mov.u32 	%r5, %tid.x;
	mad.lo.s32 	%r1, %r3, %r4, %r5;
	setp.ge.s32 	%p1, %r1, %r2;
	@%p1 bra 	$L__BB1_2;
	cvta.to.global.u64 	%rd4, %rd1;
	cvta.to.global.u64 	%rd5, %rd2;
	cvta.to.global.u64 	%rd6, %rd3;
	mul.wide.s32 	%rd7, %r1, 4;
	add.s64 	%rd8, %rd4, %rd7;
	ld.global.u32 	%r6, [%rd8];
	add.s64 	%rd9, %rd5, %rd7;
	ld.global.u32 	%r7, [%rd9];
	add.s32 	%r8, %r7, %r6;
	add.s64 	%rd10, %rd6, %rd7;
	st.global.u32 	[%rd10], %r8;
$L__BB1_2:
	ret;

}


// ===== COMPILED SASS (sm_100) =====

	.target	sm_100

	.elftype	@"ET_EXEC"


//--------------------- .note.nv.tkinfo           --------------------------
	.section	.note.nv.tkinfo,"",@"SHT_NOTE"
	.sectionflags	@"SHF_NOTE_NV_TKINFO"
	.tkinfo
        /*0018*/ 	.word	0x00000002
        /*0030*/ 	.string	""
        /*0030*/ 	.string	"ptxas"
        /*0030*/ 	.string	"Cuda compilation tools, release 13.0, V13.0.88"
        /*0030*/ 	.string	"Build cuda_13.0.r13.0/compiler.36424714_0"
        /*0030*/ 	.string	"-arch sm_100 -m 64 "



//--------------------- .note.nv.cuinfo           --------------------------
	.section	.note.nv.cuinfo,"",@"SHT_NOTE"
	.sectionflags	@"SHF_NOTE_NV_CUINFO"
        /*0018*/ 	.short	0x0002
        /*001a*/ 	.short	0x0064
        /*001c*/ 	.short	0x0082
	.zero		2


//--------------------- .nv.info                  --------------------------
	.section	.nv.info,"",@"SHT_CUDA_INFO"
	.align	4


	//----- nvinfo : EIATTR_REGCOUNT
	.align		4
        /*0000*/ 	.byte	0x04, 0x2f
        /*0002*/ 	.short	(.L_1 - .L_0)
	.align		4
.L_0:
        /*0004*/ 	.word	index@(_Z10add_kernelPiS_S_)
        /*0008*/ 	.word	0x0000000c


	//----- nvinfo : EIATTR_FRAME_SIZE
	.align		4
.L_1:
        /*000c*/ 	.byte	0x04, 0x11
        /*000e*/ 	.short	(.L_3 - .L_2)
	.align		4
.L_2:
        /*0010*/ 	.word	index@(_Z10add_kernelPiS_S_)
        /*0014*/ 	.word	0x00000000


	//----- nvinfo : EIATTR_REGCOUNT
	.align		4
.L_3:
        /*0018*/ 	.byte	0x04, 0x2f
        /*001a*/ 	.short	(.L_5 - .L_4)
	.align		4
.L_4:
        /*001c*/ 	.word	index@(_Z11vadd_kernelPiS_S_i)
        /*0020*/ 	.word	0x0000000c


	//----- nvinfo : EIATTR_FRAME_SIZE
	.align		4
.L_5:
        /*0024*/ 	.byte	0x04, 0x11
        /*0026*/ 	.short	(.L_7 - .L_6)
	.align		4
.L_6:
        /*0028*/ 	.word	index@(_Z11vadd_kernelPiS_S_i)
        /*002c*/ 	.word	0x00000000


	//----- nvinfo : EIATTR_MIN_STACK_SIZE
	.align		4
.L_7:
        /*0030*/ 	.byte	0x04, 0x12
        /*0032*/ 	.short	(.L_9 - .L_8)
	.align		4
.L_8:
        /*0034*/ 	.word	index@(_Z11vadd_kernelPiS_S_i)
        /*0038*/ 	.word	0x00000000


	//----- nvinfo : EIATTR_MIN_STACK_SIZE
	.align		4
.L_9:
        /*003c*/ 	.byte	0x04, 0x12
        /*003e*/ 	.short	(.L_11 - .L_10)
	.align		4
.L_10:
        /*0040*/ 	.word	index@(_Z10add_kernelPiS_S_)
        /*0044*/ 	.word	0x00000000
.L_11:


//--------------------- .nv.compat                --------------------------
	.section	.nv.compat,"",@"SHT_CUDA_COMPAT_INFO"
	.align	4
        /*0000*/ 	.byte	0x02, 0x09, 0x00, 0x00, 0x02, 0x02, 0x01, 0x00, 0x02, 0x05, 0x05, 0x00, 0x03, 0x07, 0x01, 0x01
        /*0010*/ 	.byte	0x02, 0x03, 0x00, 0x00, 0x02, 0x06, 0x01, 0x00, 0x04, 0x0b, 0x08, 0x00, 0x09, 0x00, 0x00, 0x00
        /*0020*/ 	.byte	0x00, 0x00, 0x00, 0x00


//--------------------- .nv.info._Z11vadd_kernelPiS_S_i --------------------------
	.section	.nv.info._Z11vadd_kernelPiS_S_i,"",@"SHT_CUDA_INFO"
	.sectionflags	@""
	.align	4


	//----- nvinfo : EIATTR_CUDA_API_VERSION
	.align		4
        /*0000*/ 	.byte	0x04, 0x37
        /*0002*/ 	.short	(.L_13 - .L_12)
.L_12:
        /*0004*/ 	.word	0x00000082


	//----- nvinfo : EIATTR_KPARAM_INFO
	.align		4
.L_13:
        /*0008*/ 	.byte	0x04, 0x17
        /*000a*/ 	.short	(.L_15 - .L_14)
.L_14:
        /*000c*/ 	.word	0x00000000
        /*0010*/ 	.short	0x0003
        /*0012*/ 	.short	0x0018
        /*0014*/ 	.byte	0x00, 0xf0, 0x11, 0x00


	//----- nvinfo : EIATTR_KPARAM_INFO
	.align		4
.L_15:
        /*0018*/ 	.byte	0x04, 0x17
        /*001a*/ 	.short	(.L_17 - .L_16)
.L_16:
        /*001c*/ 	.word	0x00000000
        /*0020*/ 	.short	0x0002
        /*0022*/ 	.short	0x0010
        /*0024*/ 	.byte	0x00, 0xf5, 0x21, 0x00


	//----- nvinfo : EIATTR_KPARAM_INFO
	.align		4
.L_17:
        /*0028*/ 	.byte	0x04, 0x17
        /*002a*/ 	.short	(.L_19 - .L_18)
.L_18:
        /*002c*/ 	.word	0x00000000
        /*0030*/ 	.short	0x0001
        /*0032*/ 	.short	0x0008
        /*0034*/ 	.byte	0x00, 0xf5, 0x21, 0x00


	//----- nvinfo : EIATTR_KPARAM_INFO
	.align		4
.L_19:
        /*0038*/ 	.byte	0x04, 0x17
        /*003a*/ 	.short	(.L_21 - .L_20)
.L_20:
        /*003c*/ 	.word	0x00000000
        /*0040*/ 	.short	0x0000
        /*0042*/ 	.short	0x0000
        /*0044*/ 	.byte	0x00, 0xf5, 0x21, 0x00


	//----- nvinfo : EIATTR_SPARSE_MMA_MASK
	.align		4
.L_21:
        /*0048*/ 	.byte	0x03, 0x50
        /*004a*/ 	.short	0x0000


	//----- nvinfo : EIATTR_MAXREG_COUNT
	.align		4
        /*004c*/ 	.byte	0x03, 0x1b
        /*004e*/ 	.short	0x00ff


	//----- nvinfo : EIATTR_MERCURY_ISA_VERSION
	.align		4
        /*0050*/ 	.byte	0x03, 0x5f
        /*0052*/ 	.short	0x0101


	//----- nvinfo : EIATTR_VRC_CTA_INIT_COUNT
	.align		4
        /*0054*/ 	.byte	0x02, 0x4a
	.zero		1
	.zero		1


	//----- nvinfo : EIATTR_EXIT_INSTR_OFFSETS
	.align		4
        /*0058*/ 	.byte	0x04, 0x1c
        /*005a*/ 	.short	(.L_23 - .L_22)


	//   ....[0]....
.L_22:
        /*005c*/ 	.word	0x00000070


	//   ....[1]....
        /*0060*/ 	.word	0x00000130


	//----- nvinfo : EIATTR_CBANK_PARAM_SIZE
	.align		4
.L_23:
        /*0064*/ 	.byte	0x03, 0x19
        /*0066*/ 	.short	0x001c


	//----- nvinfo : EIATTR_PARAM_CBANK
	.align		4
        /*0068*/ 	.byte	0x04, 0x0a
        /*006a*/ 	.short	(.L_25 - .L_24)
	.align		4
.L_24:
        /*006c*/ 	.word	index@(.nv.constant0._Z11vadd_kernelPiS_S_i)
        /*0070*/ 	.short	0x0380
        /*0072*/ 	.short	0x001c


	//----- nvinfo : EIATTR_SW_WAR
	.align		4
.L_25:
        /*0074*/ 	.byte	0x04, 0x36
        /*0076*/ 	.short	(.L_27 - .L_26)
.L_26:
        /*0078*/ 	.word	0x00000008
.L_27:


//--------------------- .nv.info._Z10add_kernelPiS_S_ --------------------------
	.section	.nv.info._Z10add_kernelPiS_S_,"",@"SHT_CUDA_INFO"
	.sectionflags	@""
	.align	4


	//----- nvinfo : EIATTR_CUDA_API_VERSION
	.align		4
        /*0000*/ 	.byte	0x04, 0x37
        /*0002*/ 	.short	(.L_29 - .L_28)
.L_28:
        /*0004*/ 	.word	0x00000082


	//----- nvinfo : EIATTR_KPARAM_INFO
	.align		4
.L_29:
        /*0008*/ 	.byte	0x04, 0x17
        /*000a*/ 	.short	(.L_31 - .L_30)
.L_30:
        /*000c*/ 	.word	0x00000000
        /*0010*/ 	.short	0x0002
        /*0012*/ 	.short	0x0010
        /*0014*/ 	.byte	0x00, 0xf5, 0x21, 0x00


	//----- nvinfo : EIATTR_KPARAM_INFO
	.align		4
.L_31:
        /*0018*/ 	.byte	0x04, 0x17
        /*001a*/ 	.short	(.L_33 - .L_32)
.L_32:
        /*001c*/ 	.word	0x00000000
        /*0020*/ 	.short	0x0001
        /*0022*/ 	.short	0x0008
        /*0024*/ 	.byte	0x00, 0xf5, 0x21, 0x00


	//----- nvinfo : EIATTR_KPARAM_INFO
	.align		4
.L_33:
        /*0028*/ 	.byte	0x04, 0x17
        /*002a*/ 	.short	(.L_35 - .L_34)
.L_34:
        /*002c*/ 	.word	0x00000000
        /*0030*/ 	.short	0x0000
        /*0032*/ 	.short	0x0000
        /*0034*/ 	.byte	0x00, 0xf5, 0x21, 0x00


	//----- nvinfo : EIATTR_SPARSE_MMA_MASK
	.align		4
.L_35:
        /*0038*/ 	.byte	0x03, 0x50
        /*003a*/ 	.short	0x0000


	//----- nvinfo : EIATTR_MAXREG_COUNT
	.align		4
        /*003c*/ 	.byte	0x03, 0x1b
        /*003e*/ 	.short	0x00ff


	//----- nvinfo : EIATTR_MERCURY_ISA_VERSION
	.align		4
        /*0040*/ 	.byte	0x03, 0x5f
        /*0042*/ 	.short	0x0101


	//----- nvinfo : EIATTR_VRC_CTA_INIT_COUNT
	.align		4
        /*0044*/ 	.byte	0x02, 0x4a
	.zero		1
	.zero		1


	//----- nvinfo : EIATTR_EXIT_INSTR_OFFSETS
	.align		4
        /*0048*/ 	.byte	0x04, 0x1c
        /*004a*/ 	.short	(.L_37 - .L_36)


	//   ....[0]....
.L_36:
        /*004c*/ 	.word	0x00000090


	//----- nvinfo : EIATTR_CBANK_PARAM_SIZE
	.align		4
.L_37:
        /*0050*/ 	.byte	0x03, 0x19
        /*0052*/ 	.short	0x0018


	//----- nvinfo : EIATTR_PARAM_CBANK
	.align		4
        /*0054*/ 	.byte	0x04, 0x0a
        /*0056*/ 	.short	(.L_39 - .L_38)
	.align		4
.L_38:
        /*0058*/ 	.word	index@(.nv.constant0._Z10add_kernelPiS_S_)
        /*005c*/ 	.short	0x0380
        /*005e*/ 	.short	0x0018


	//----- nvinfo : EIATTR_SW_WAR
	.align		4
.L_39:
        /*0060*/ 	.byte	0x04, 0x36
        /*0062*/ 	.short	(.L_41 - .L_40)
.L_40:
        /*0064*/ 	.word	0x00000008
.L_41:


//--------------------- .nv.callgraph             --------------------------
	.section	.nv.callgraph,"",@"SHT_CUDA_CALLGRAPH"
	.align	4
	.sectionentsize	8
	.align		4
        /*0000*/ 	.word	0x00000000
	.align		4
        /*0004*/ 	.word	0xffffffff
	.align		4
        /*0008*/ 	.word	0x00000000
	.align		4
        /*000c*/ 	.word	0xfffffffe
	.align		4
        /*0010*/ 	.word	0x00000000
	.align		4
        /*0014*/ 	.word	0xfffffffd
	.align		4
        /*0018*/ 	.word	0x00000000
	.align		4
        /*001c*/ 	.word	0xfffffffc


//--------------------- .text._Z11vadd_kernelPiS_S_i --------------------------
	.section	.text._Z11vadd_kernelPiS_S_i,"ax",@progbits
	.align	128
        .global         _Z11vadd_kernelPiS_S_i
        .type           _Z11vadd_kernelPiS_S_i,@function
        .size           _Z11vadd_kernelPiS_S_i,(.L_x_2 - _Z11vadd_kernelPiS_S_i)
        .other          _Z11vadd_kernelPiS_S_i,@"STO_CUDA_ENTRY STV_DEFAULT"
_Z11vadd_kernelPiS_S_i:
.text._Z11vadd_kernelPiS_S_i:
[----:B------:R-:W-:Y:S01]  /*0000*/  LDC R1, c[0x0][0x37c] ;  /* 0x0000df00ff017b82 */ /* 0x000fe20000000800 */
[----:B------:R-:W0:Y:S07]  /*0010*/  S2R R0, SR_TID.X ;  /* 0x0000000000007919 */ /* 0x000e2e0000002100 */
[----:B------:R-:W0:Y:S01]  /*0020*/  S2UR UR4, SR_CTAID.X ;  /* 0x00000000000479c3 */ /* 0x000e220000002500 */
[----:B------:R-:W1:Y:S07]  /*0030*/  LDCU UR5, c[0x0][0x398] ;  /* 0x00007300ff0577ac */ /* 0x000e6e0008000800 */
[----:B------:R-:W0:Y:S02]  /*0040*/  LDC R9, c[0x0][0x360] ;  /* 0x0000d800ff097b82 */ /* 0x000e240000000800 */
[----:B0-----:R-:W-:-:S05]  /*0050*/  IMAD R9, R9, UR4, R0 ;  /* 0x0000000409097c24 */ /* 0x001fca000f8e0200 */
[----:B-1----:R-:W-:-:S13]  /*0060*/  ISETP.GE.AND P0, PT, R9, UR5, PT ;  /* 0x0000000509007c0c */ /* 0x002fda000bf06270 */
[----:B------:R-:W-:Y:S05]  /*0070*/  @P0 EXIT ;  /* 0x000000000000094d */ /* 0x000fea0003800000 */
[----:B------:R-:W0:Y:S01]  /*0080*/  LDC.64 R2, c[0x0][0x380] ;  /* 0x0000e000ff027b82 */ /* 0x000e220000000a00 */
[----:B------:R-:W1:Y:S07]  /*0090*/  LDCU.64 UR4, c[0x0][0x358] ;  /* 0x00006b00ff0477ac */ /* 0x000e6e0008000a00 */
[----:B------:R-:W2:Y:S08]  /*00a0*/  LDC.64 R4, c[0x0][0x388] ;  /* 0x0000e200ff047b82 */ /* 0x000eb00000000a00 */
[----:B------:R-:W3:Y:S01]  /*00b0*/  LDC.64 R6, c[0x0][0x390] ;  /* 0x0000e400ff067b82 */ /* 0x000ee20000000a00 */
[----:B0-----:R-:W-:-:S06]  /*00c0*/  IMAD.WIDE R2, R9, 0x4, R2 ;  /* 0x0000000409027825 */ /* 0x001fcc00078e0202 */
[----:B-1----:R-:W4:Y:S01]  /*00d0*/  LDG.E R2, desc[UR4][R2.64] ;  /* 0x0000000402027981 */ /* 0x002f22000c1e1900 */
[----:B--2---:R-:W-:-:S06]  /*00e0*/  IMAD.WIDE R4, R9, 0x4, R4 ;  /* 0x0000000409047825 */ /* 0x004fcc00078e0204 */
[----:B------:R-:W4:Y:S01]  /*00f0*/  LDG.E R5, desc[UR4][R4.64] ;  /* 0x0000000404057981 */ /* 0x000f22000c1e1900 */
[----:B---3--:R-:W-:Y:S01]  /*0100*/  IMAD.WIDE R6, R9, 0x4, R6 ;  /* 0x0000000409067825 */ /* 0x008fe200078e0206 */
[----:B----4-:R-:W-:-:S05]  /*0110*/  IADD3 R9, PT, PT, R2, R5, RZ ;  /* 0x0000000502097210 */ /* 0x010fca0007ffe0ff */
[----:B------:R-:W-:Y:S01]  /*0120*/  STG.E desc[UR4][R6.64], R9 ;  /* 0x0000000906007986 */ /* 0x000fe2000c101904 */
[----:B------:R-:W-:Y:S05]  /*0130*/  EXIT ;  /* 0x000000000000794d */ /* 0x000fea0003800000 */
.L_x_0:
[----:B------:R-:W-:-:S00]  /*0140*/  BRA `(.L_x_0) ;  /* 0xfffffffc00fc7947 */ /* 0x000fc0000383ffff */
[----:B------:R-:W-:-:S00]  /*0150*/  NOP ;  /* 0x0000000000007918 */ /* 0x000fc00000000000 */
        /* <DEDUP_REMOVED lines=10> */
.L_x_2:


//--------------------- .text._Z10add_kernelPiS_S_ --------------------------
	.section	.text._Z10add_kernelPiS_S_,"ax",@progbits
	.align	128
        .global         _Z10add_kernelPiS_S_
        .type           _Z10add_kernelPiS_S_,@function
        .size           _Z10add_kernelPiS_S_,(.L_x_3 - _Z10add_kernelPiS_S_)
        .other          _Z10add_kernelPiS_S_,@"STO_CUDA_ENTRY STV_DEFAULT"
_Z10add_kernelPiS_S_:
.text._Z10add_kernelPiS_S_:
[----:B------:R-:W-:Y:S08]  /*0000*/  LDC R1, c[0x0][0x37c] ;  /* 0x0000df00ff017b82 */ /* 0x000ff00000000800 */
[----:B------:R-:W0:Y:S01]  /*0010*/  LDC.64 R2, c[0x0][0x380] ;  /* 0x0000e000ff027b82 */ /* 0x000e220000000a00 */
[----:B------:R-:W0:Y:S07]  /*0020*/  LDCU.64 UR4, c[0x0][0x358] ;  /* 0x00006b00ff0477ac */ /* 0x000e2e0008000a00 */
[----:B------:R-:W1:Y:S01]  /*0030*/  LDC.64 R4, c[0x0][0x388] ;  /* 0x0000e200ff047b82 */ /* 0x000e620000000a00 */
[----:B0-----:R-:W2:Y:S04]  /*0040*/  LDG.E R2, desc[UR4][R2.64] ;  /* 0x0000000402027981 */ /* 0x001ea8000c1e1900 */
[----:B-1----:R-:W2:Y:S03]  /*0050*/  LDG.E R5, desc[UR4][R4.64] ;  /* 0x0000000404057981 */ /* 0x002ea6000c1e1900 */
[----:B------:R-:W0:Y:S01]  /*0060*/  LDC.64 R6, c[0x0][0x390] ;  /* 0x0000e400ff067b82 */ /* 0x000e220000000a00 */
[----:B--2---:R-:W-:-:S05]  /*0070*/  IADD3 R9, PT, PT, R2, R5, RZ ;  /* 0x0000000502097210 */ /* 0x004fca0007ffe0ff */
[----:B0-----:R-:W-:Y:S01]  /*0080*/  STG.E desc[UR4][R6.64], R9 ;  /* 0x0000000906007986 */ /* 0x001fe2000c101904 */
[----:B------:R-:W-:Y:S05]  /*0090*/  EXIT ;  /* 0x000000000000794d */ /* 0x000fea0003800000 */
.L_x_1:
        /* <DEDUP_REMOVED lines=14> */
.L_x_3:


//--------------------- .nv.shared.reserved.0     --------------------------
	.section	.nv.shared.reserved.0,"aw",@nobits
	.weak		__nv_reservedSMEM_offset_0_alias
	.size		__nv_reservedSMEM_offset_0_alias, 0, 64
	.other		__nv_reservedSMEM_offset_0_alias,@"STO_CUDA_RESERVED_SHARED STV_DEFAULT"
__nv_reservedSMEM_offset_0_alias:
	.zero		0
	.zero		64


//--------------------- .nv.constant0._Z11vadd_kernelPiS_S_i --------------------------
	.section	.nv.constant0._Z11vadd_kernelPiS_S_i,"a",@progbits
	.sectionflags	@""
	.align	4
.nv.constant0._Z11vadd_kernelPiS_S_i:
	.zero		924


//--------------------- .nv.constant0._Z10add_kernelPiS_S_ --------------------------
	.section	.nv.constant0._Z10add_kernelPiS_S_,"a",@progbits
	.sectionflags	@""
	.align	4
.nv.constant0._Z10add_kernelPiS_S_:
	.zero		920


//--------------------- SYMBOLS --------------------------

	.type		.nv.reservedSmem.offset0,@object
	.size		.nv.reservedSmem.offset0,0x4
